//
// Generated by NVIDIA NVVM Compiler
//
// Compiler Build ID: CL-36424714
// Cuda compilation tools, release 13.0, V13.0.88
// Based on NVVM 20.0.0
//

.version 9.0
.target sm_100
.address_size 64

	// .globl	_Z9scaMult_gPiS_S_S_i

.visible .entry _Z9scaMult_gPiS_S_S_i(
	.param .u64 .ptr .align 1 _Z9scaMult_gPiS_S_S_i_param_0,
	.param .u64 .ptr .align 1 _Z9scaMult_gPiS_S_S_i_param_1,
	.param .u64 .ptr .align 1 _Z9scaMult_gPiS_S_S_i_param_2,
	.param .u64 .ptr .align 1 _Z9scaMult_gPiS_S_S_i_param_3,
	.param .u32 _Z9scaMult_gPiS_S_S_i_param_4
)
{
	.reg .pred 	%p<2>;
	.reg .b32 	%r<7>;
	.reg .b64 	%rd<13>;

	ld.param.u64 	%rd1, [_Z9scaMult_gPiS_S_S_i_param_0];
	ld.param.u64 	%rd2, [_Z9scaMult_gPiS_S_S_i_param_1];
	ld.param.u64 	%rd3, [_Z9scaMult_gPiS_S_S_i_param_2];
	ld.param.u64 	%rd4, [_Z9scaMult_gPiS_S_S_i_param_3];
	ld.param.u32 	%r2, [_Z9scaMult_gPiS_S_S_i_param_4];
	mov.u32 	%r1, %tid.x;
	setp.ge.s32 	%p1, %r1, %r2;
	@%p1 bra 	$L__BB0_2;
	cvta.to.global.u64 	%rd5, %rd1;
	cvta.to.global.u64 	%rd6, %rd2;
	cvta.to.global.u64 	%rd7, %rd3;
	cvta.to.global.u64 	%rd8, %rd4;
	mul.wide.u32 	%rd9, %r1, 4;
	add.s64 	%rd10, %rd5, %rd9;
	ld.global.u32 	%r3, [%rd10];
	add.s64 	%rd11, %rd6, %rd9;
	ld.global.u32 	%r4, [%rd11];
	mul.lo.s32 	%r5, %r4, %r3;
	add.s64 	%rd12, %rd7, %rd9;
	st.global.u32 	[%rd12], %r5;
	atom.global.add.u32 	%r6, [%rd8], %r5;
$L__BB0_2:
	ret;

}


// ===== COMPILED SASS (sm_100) =====

	.target	sm_100

	.elftype	@"ET_EXEC"


//--------------------- .note.nv.tkinfo           --------------------------
	.section	.note.nv.tkinfo,"",@"SHT_NOTE"
	.sectionflags	@"SHF_NOTE_NV_TKINFO"
	.tkinfo
        /*0018*/ 	.word	0x00000002
        /*0030*/ 	.string	""
        /*0030*/ 	.string	"ptxas"
        /*0030*/ 	.string	"Cuda compilation tools, release 13.0, V13.0.88"
        /*0030*/ 	.string	"Build cuda_13.0.r13.0/compiler.36424714_0"
        /*0030*/ 	.string	"-arch sm_100 -m 64 "



//--------------------- .note.nv.cuinfo           --------------------------
	.section	.note.nv.cuinfo,"",@"SHT_NOTE"
	.sectionflags	@"SHF_NOTE_NV_CUINFO"
        /*0018*/ 	.short	0x0002
        /*001a*/ 	.short	0x0064
        /*001c*/ 	.short	0x0082
	.zero		2


//--------------------- .nv.info                  --------------------------
	.section	.nv.info,"",@"SHT_CUDA_INFO"
	.align	4


	//----- nvinfo : EIATTR_REGCOUNT
	.align		4
        /*0000*/ 	.byte	0x04, 0x2f
        /*0002*/ 	.short	(.L_1 - .L_0)
	.align		4
.L_0:
        /*0004*/ 	.word	index@(_Z9scaMult_gPiS_S_S_i)
        /*0008*/ 	.word	0x00000010


	//----- nvinfo : EIATTR_FRAME_SIZE
	.align		4
.L_1:
        /*000c*/ 	.byte	0x04, 0x11
        /*000e*/ 	.short	(.L_3 - .L_2)
	.align		4
.L_2:
        /*0010*/ 	.word	index@(_Z9scaMult_gPiS_S_S_i)
        /*0014*/ 	.word	0x00000000


	//----- nvinfo : EIATTR_MIN_STACK_SIZE
	.align		4
.L_3:
        /*0018*/ 	.byte	0x04, 0x12
        /*001a*/ 	.short	(.L_5 - .L_4)
	.align		4
.L_4:
        /*001c*/ 	.word	index@(_Z9scaMult_gPiS_S_S_i)
        /*0020*/ 	.word	0x00000000
.L_5:


//--------------------- .nv.compat                --------------------------
	.section	.nv.compat,"",@"SHT_CUDA_COMPAT_INFO"
	.align	4
        /*0000*/ 	.byte	0x02, 0x09, 0x00, 0x00, 0x02, 0x02, 0x01, 0x00, 0x02, 0x05, 0x05, 0x00, 0x03, 0x07, 0x01, 0x01
        /*0010*/ 	.byte	0x02, 0x03, 0x00, 0x00, 0x02, 0x06, 0x01, 0x00, 0x04, 0x0b, 0x08, 0x00, 0x09, 0x00, 0x00, 0x00
        /*0020*/ 	.byte	0x00, 0x00, 0x00, 0x00


//--------------------- .nv.info._Z9scaMult_gPiS_S_S_i --------------------------
	.section	.nv.info._Z9scaMult_gPiS_S_S_i,"",@"SHT_CUDA_INFO"
	.sectionflags	@""
	.align	4


	//----- nvinfo : EIATTR_CUDA_API_VERSION
	.align		4
        /*0000*/ 	.byte	0x04, 0x37
        /*0002*/ 	.short	(.L_7 - .L_6)
.L_6:
        /*0004*/ 	.word	0x00000082


	//----- nvinfo : EIATTR_KPARAM_INFO
	.align		4
.L_7:
        /*0008*/ 	.byte	0x04, 0x17
        /*000a*/ 	.short	(.L_9 - .L_8)
.L_8:
        /*000c*/ 	.word	0x00000000
        /*0010*/ 	.short	0x0004
        /*0012*/ 	.short	0x0020
        /*0014*/ 	.byte	0x00, 0xf0, 0x11, 0x00


	//----- nvinfo : EIATTR_KPARAM_INFO
	.align		4
.L_9:
        /*0018*/ 	.byte	0x04, 0x17
        /*001a*/ 	.short	(.L_11 - .L_10)
.L_10:
        /*001c*/ 	.word	0x00000000
        /*0020*/ 	.short	0x0003
        /*0022*/ 	.short	0x0018
        /*0024*/ 	.byte	0x00, 0xf5, 0x21, 0x00


	//----- nvinfo : EIATTR_KPARAM_INFO
	.align		4
.L_11:
        /*0028*/ 	.byte	0x04, 0x17
        /*002a*/ 	.short	(.L_13 - .L_12)
.L_12:
        /*002c*/ 	.word	0x00000000
        /*0030*/ 	.short	0x0002
        /*0032*/ 	.short	0x0010
        /*0034*/ 	.byte	0x00, 0xf5, 0x21, 0x00


	//----- nvinfo : EIATTR_KPARAM_INFO
	.align		4
.L_13:
        /*0038*/ 	.byte	0x04, 0x17
        /*003a*/ 	.short	(.L_15 - .L_14)
.L_14:
        /*003c*/ 	.word	0x00000000
        /*0040*/ 	.short	0x0001
        /*0042*/ 	.short	0x0008
        /*0044*/ 	.byte	0x00, 0xf5, 0x21, 0x00


	//----- nvinfo : EIATTR_KPARAM_INFO
	.align		4
.L_15:
        /*0048*/ 	.byte	0x04, 0x17
        /*004a*/ 	.short	(.L_17 - .L_16)
.L_16:
        /*004c*/ 	.word	0x00000000
        /*0050*/ 	.short	0x0000
        /*0052*/ 	.short	0x0000
        /*0054*/ 	.byte	0x00, 0xf5, 0x21, 0x00


	//----- nvinfo : EIATTR_SPARSE_MMA_MASK
	.align		4
.L_17:
        /*0058*/ 	.byte	0x03, 0x50
        /*005a*/ 	.short	0x0000


	//----- nvinfo : EIATTR_MAXREG_COUNT
	.align		4
        /*005c*/ 	.byte	0x03, 0x1b
        /*005e*/ 	.short	0x00ff


	//----- nvinfo : EIATTR_MERCURY_ISA_VERSION
	.align		4
        /*0060*/ 	.byte	0x03, 0x5f
        /*0062*/ 	.short	0x0101


	//----- nvinfo : EIATTR_INT_WARP_WIDE_INSTR_OFFSETS
	.align		4
        /*0064*/ 	.byte	0x04, 0x31
        /*0066*/ 	.short	(.L_19 - .L_18)


	//   ....[0]....
.L_18:
        /*0068*/ 	.word	0x000000f0


	//   ....[1]....
        /*006c*/ 	.word	0x00000140


	//----- nvinfo : EIATTR_VRC_CTA_INIT_COUNT
	.align		4
.L_19:
        /*0070*/ 	.byte	0x02, 0x4a
	.zero		1
	.zero		1


	//----- nvinfo : EIATTR_EXIT_INSTR_OFFSETS
	.align		4
        /*0074*/ 	.byte	0x04, 0x1c
        /*0076*/ 	.short	(.L_21 - .L_20)


	//   ....[0]....
.L_20:
        /*0078*/ 	.word	0x00000040


	//   ....[1]....
        /*007c*/ 	.word	0x00000180


	//----- nvinfo : EIATTR_CBANK_PARAM_SIZE
	.align		4
.L_21:
        /*0080*/ 	.byte	0x03, 0x19
        /*0082*/ 	.short	0x0024


	//----- nvinfo : EIATTR_PARAM_CBANK
	.align		4
        /*0084*/ 	.byte	0x04, 0x0a
        /*0086*/ 	.short	(.L_23 - .L_22)
	.align		4
.L_22:
        /*0088*/ 	.word	index@(.nv.constant0._Z9scaMult_gPiS_S_S_i)
        /*008c*/ 	.short	0x0380
        /*008e*/ 	.short	0x0024


	//----- nvinfo : EIATTR_SW_WAR
	.align		4
.L_23:
        /*0090*/ 	.byte	0x04, 0x36
        /*0092*/ 	.short	(.L_25 - .L_24)
.L_24:
        /*0094*/ 	.word	0x00000008
.L_25:


//--------------------- .nv.callgraph             --------------------------
	.section	.nv.callgraph,"",@"SHT_CUDA_CALLGRAPH"
	.align	4
	.sectionentsize	8
	.align		4
        /*0000*/ 	.word	0x00000000
	.align		4
        /*0004*/ 	.word	0xffffffff
	.align		4
        /*0008*/ 	.word	0x00000000
	.align		4
        /*000c*/ 	.word	0xfffffffe
	.align		4
        /*0010*/ 	.word	0x00000000
	.align		4
        /*0014*/ 	.word	0xfffffffd
	.align		4
        /*0018*/ 	.word	0x00000000
	.align		4
        /*001c*/ 	.word	0xfffffffc


//--------------------- .text._Z9scaMult_gPiS_S_S_i --------------------------
	.section	.text._Z9scaMult_gPiS_S_S_i,"ax",@progbits
	.align	128
        .global         _Z9scaMult_gPiS_S_S_i
        .type           _Z9scaMult_gPiS_S_S_i,@function
        .size           _Z9scaMult_gPiS_S_S_i,(.L_x_1 - _Z9scaMult_gPiS_S_S_i)
        .other          _Z9scaMult_gPiS_S_S_i,@"STO_CUDA_ENTRY STV_DEFAULT"
_Z9scaMult_gPiS_S_S_i:
.text._Z9scaMult_gPiS_S_S_i:
[----:B------:R-:W-:Y:S01]  /*0000*/  LDC R1, c[0x0][0x37c] ;  /* 0x0000df00ff017b82 */ /* 0x000fe20000000800 */
[----:B------:R-:W0:Y:S01]  /*0010*/  S2R R13, SR_TID.X ;  /* 0x00000000000d7919 */ /* 0x000e220000002100 */
[----:B------:R-:W0:Y:S02]  /*0020*/  LDCU UR4, c[0x0][0x3a0] ;  /* 0x00007400ff0477ac */ /* 0x000e240008000800 */
[----:B0-----:R-:W-:-:S13]  /*0030*/  ISETP.GE.AND P0, PT, R13, UR4, PT ;  /* 0x000000040d007c0c */ /* 0x001fda000bf06270 */
[----:B------:R-:W-:Y:S05]  /*0040*/  @P0 EXIT ;  /* 0x000000000000094d */ /* 0x000fea0003800000 */
[----:B------:R-:W0:Y:S01]  /*0050*/  LDC.64 R2, c[0x0][0x380] ;  /* 0x0000e000ff027b82 */ /* 0x000e220000000a00 */
[----:B------:R-:W1:Y:S07]  /*0060*/  LDCU.64 UR6, c[0x0][0x358] ;  /* 0x00006b00ff0677ac */ /* 0x000e6e0008000a00 */
[----:B------:R-:W2:Y:S01]  /*0070*/  LDC.64 R4, c[0x0][0x388] ;  /* 0x0000e200ff047b82 */ /* 0x000ea20000000a00 */
[----:B------:R-:W3:Y:S07]  /*0080*/  S2R R0, SR_LANEID ;  /* 0x0000000000007919 */ /* 0x000eee0000000000 */
[----:B------:R-:W4:Y:S01]  /*0090*/  LDC.64 R6, c[0x0][0x390] ;  /* 0x0000e400ff067b82 */ /* 0x000f220000000a00 */
[----:B0-----:R-:W-:-:S06]  /*00a0*/  IMAD.WIDE.U32 R2, R13, 0x4, R2 ;  /* 0x000000040d027825 */ /* 0x001fcc00078e0002 */
[----:B-1----:R-:W5:Y:S01]  /*00b0*/  LDG.E R2, desc[UR6][R2.64] ;  /* 0x0000000602027981 */ /* 0x002f62000c1e1900 */
[----:B--2---:R-:W-:-:S06]  /*00c0*/  IMAD.WIDE.U32 R4, R13, 0x4, R4 ;  /* 0x000000040d047825 */ /* 0x004fcc00078e0004 */
[----:B------:R-:W5:Y:S01]  /*00d0*/  LDG.E R5, desc[UR6][R4.64] ;  /* 0x0000000604057981 */ /* 0x000f62000c1e1900 */
[----:B------:R-:W0:Y:S01]  /*00e0*/  LDC.64 R8, c[0x0][0x398] ;  /* 0x0000e600ff087b82 */ /* 0x000e220000000a00 */
[----:B------:R-:W-:Y:S02]  /*00f0*/  VOTEU.ANY UR4, UPT, PT ;  /* 0x0000000000047886 */ /* 0x000fe400038e0100 */
[----:B------:R-:W-:-:S06]  /*0100*/  UFLO.U32 UR4, UR4 ;  /* 0x00000004000472bd */ /* 0x000fcc00080e0000 */
[----:B---3--:R-:W-:Y:S01]  /*0110*/  ISETP.EQ.U32.AND P0, PT, R0, UR4, PT ;  /* 0x0000000400007c0c */ /* 0x008fe2000bf02070 */
[----:B----4-:R-:W-:-:S04]  /*0120*/  IMAD.WIDE.U32 R6, R13, 0x4, R6 ;  /* 0x000000040d067825 */ /* 0x010fc800078e0006 */
[----:B-----5:R-:W-:-:S04]  /*0130*/  IMAD R11, R2, R5, RZ ;  /* 0x00000005020b7224 */ /* 0x020fc800078e02ff */
[----:B------:R-:W1:Y:S01]  /*0140*/  REDUX.SUM UR5, R11 ;  /* 0x000000000b0573c4 */ /* 0x000e62000000c000 */
[----:B------:R-:W-:Y:S01]  /*0150*/  STG.E desc[UR6][R6.64], R11 ;  /* 0x0000000b06007986 */ /* 0x000fe2000c101906 */
[----:B-1----:R-:W-:-:S05]  /*0160*/  MOV R3, UR5 ;  /* 0x0000000500037c02 */ /* 0x002fca0008000f00 */
[----:B0-----:R-:W-:Y:S01]  /*0170*/  @P0 REDG.E.ADD.STRONG.GPU desc[UR6][R8.64], R3 ;  /* 0x000000030800098e */ /* 0x001fe2000c12e106 */
[----:B------:R-:W-:Y:S05]  /*0180*/  EXIT ;  /* 0x000000000000794d */ /* 0x000fea0003800000 */
.L_x_0:
[----:B------:R-:W-:-:S00]  /*0190*/  BRA `(.L_x_0) ;  /* 0xfffffffc00fc7947 */ /* 0x000fc0000383ffff */
[----:B------:R-:W-:-:S00]  /*01a0*/  NOP ;  /* 0x0000000000007918 */ /* 0x000fc00000000000 */
        /* <DEDUP_REMOVED lines=13> */
.L_x_1:


//--------------------- .nv.shared.reserved.0     --------------------------
	.section	.nv.shared.reserved.0,"aw",@nobits
	.weak		__nv_reservedSMEM_offset_0_alias
	.size		__nv_reservedSMEM_offset_0_alias, 0, 64
	.other		__nv_reservedSMEM_offset_0_alias,@"STO_CUDA_RESERVED_SHARED STV_DEFAULT"
__nv_reservedSMEM_offset_0_alias:
	.zero		0
	.zero		64


//--------------------- .nv.constant0._Z9scaMult_gPiS_S_S_i --------------------------
	.section	.nv.constant0._Z9scaMult_gPiS_S_S_i,"a",@progbits
	.sectionflags	@""
	.align	4
.nv.constant0._Z9scaMult_gPiS_S_S_i:
	.zero		932


//--------------------- SYMBOLS --------------------------

	.type		.nv.reservedSmem.offset0,@object
	.size		.nv.reservedSmem.offset0,0x4
